//
// Generated by NVIDIA NVVM Compiler
//
// Compiler Build ID: CL-36424714
// Cuda compilation tools, release 13.0, V13.0.88
// Based on NVVM 20.0.0
//

.version 9.0
.target sm_100
.address_size 64

	// .globl	_Z4GEMMPKfS0_Pfiii

.visible .entry _Z4GEMMPKfS0_Pfiii(
	.param .u64 .ptr .align 1 _Z4GEMMPKfS0_Pfiii_param_0,
	.param .u64 .ptr .align 1 _Z4GEMMPKfS0_Pfiii_param_1,
	.param .u64 .ptr .align 1 _Z4GEMMPKfS0_Pfiii_param_2,
	.param .u32 _Z4GEMMPKfS0_Pfiii_param_3,
	.param .u32 _Z4GEMMPKfS0_Pfiii_param_4,
	.param .u32 _Z4GEMMPKfS0_Pfiii_param_5
)
{
	.reg .pred 	%p<13>;
	.reg .b32 	%r<43>;
	.reg .b32 	%f<68>;
	.reg .b64 	%rd<53>;

	ld.param.u64 	%rd7, [_Z4GEMMPKfS0_Pfiii_param_0];
	ld.param.u64 	%rd8, [_Z4GEMMPKfS0_Pfiii_param_1];
	ld.param.u64 	%rd6, [_Z4GEMMPKfS0_Pfiii_param_2];
	ld.param.u32 	%r18, [_Z4GEMMPKfS0_Pfiii_param_3];
	ld.param.u32 	%r20, [_Z4GEMMPKfS0_Pfiii_param_4];
	ld.param.u32 	%r19, [_Z4GEMMPKfS0_Pfiii_param_5];
	cvta.to.global.u64 	%rd1, %rd8;
	cvta.to.global.u64 	%rd2, %rd7;
	mov.u32 	%r22, %ctaid.x;
	mov.u32 	%r23, %ntid.x;
	mov.u32 	%r24, %tid.x;
	mad.lo.s32 	%r1, %r22, %r23, %r24;
	mov.u32 	%r25, %ctaid.y;
	mov.u32 	%r26, %ntid.y;
	mov.u32 	%r27, %tid.y;
	mad.lo.s32 	%r28, %r25, %r26, %r27;
	setp.ge.s32 	%p1, %r1, %r18;
	setp.ge.s32 	%p2, %r28, %r20;
	or.pred  	%p3, %p1, %p2;
	@%p3 bra 	$L__BB0_14;
	setp.lt.s32 	%p4, %r19, 1;
	mov.f32 	%f67, 0f00000000;
	@%p4 bra 	$L__BB0_13;
	mul.lo.s32 	%r3, %r19, %r28;
	and.b32  	%r4, %r19, 7;
	setp.lt.u32 	%p5, %r19, 8;
	mov.f32 	%f67, 0f00000000;
	mov.b32 	%r41, 0;
	@%p5 bra 	$L__BB0_5;
	and.b32  	%r41, %r19, 2147483640;
	neg.s32 	%r39, %r41;
	shl.b32 	%r7, %r18, 3;
	mul.wide.u32 	%rd9, %r3, 4;
	add.s64 	%rd10, %rd9, %rd1;
	add.s64 	%rd52, %rd10, 16;
	mov.f32 	%f67, 0f00000000;
	mul.wide.s32 	%rd13, %r18, 4;
	mov.u32 	%r38, %r1;
$L__BB0_4:
	.pragma "nounroll";
	mul.wide.s32 	%rd11, %r38, 4;
	add.s64 	%rd12, %rd2, %rd11;
	ld.global.f32 	%f17, [%rd12];
	ld.global.f32 	%f18, [%rd52+-16];
	fma.rn.f32 	%f19, %f17, %f18, %f67;
	add.s64 	%rd14, %rd12, %rd13;
	ld.global.f32 	%f20, [%rd14];
	ld.global.f32 	%f21, [%rd52+-12];
	fma.rn.f32 	%f22, %f20, %f21, %f19;
	add.s64 	%rd15, %rd14, %rd13;
	ld.global.f32 	%f23, [%rd15];
	ld.global.f32 	%f24, [%rd52+-8];
	fma.rn.f32 	%f25, %f23, %f24, %f22;
	add.s64 	%rd16, %rd15, %rd13;
	ld.global.f32 	%f26, [%rd16];
	ld.global.f32 	%f27, [%rd52+-4];
	fma.rn.f32 	%f28, %f26, %f27, %f25;
	add.s64 	%rd17, %rd16, %rd13;
	ld.global.f32 	%f29, [%rd17];
	ld.global.f32 	%f30, [%rd52];
	fma.rn.f32 	%f31, %f29, %f30, %f28;
	add.s64 	%rd18, %rd17, %rd13;
	ld.global.f32 	%f32, [%rd18];
	ld.global.f32 	%f33, [%rd52+4];
	fma.rn.f32 	%f34, %f32, %f33, %f31;
	add.s64 	%rd19, %rd18, %rd13;
	ld.global.f32 	%f35, [%rd19];
	ld.global.f32 	%f36, [%rd52+8];
	fma.rn.f32 	%f37, %f35, %f36, %f34;
	add.s64 	%rd20, %rd19, %rd13;
	ld.global.f32 	%f38, [%rd20];
	ld.global.f32 	%f39, [%rd52+12];
	fma.rn.f32 	%f67, %f38, %f39, %f37;
	add.s32 	%r39, %r39, 8;
	add.s32 	%r38, %r38, %r7;
	add.s64 	%rd52, %rd52, 32;
	setp.ne.s32 	%p6, %r39, 0;
	@%p6 bra 	$L__BB0_4;
$L__BB0_5:
	setp.eq.s32 	%p7, %r4, 0;
	@%p7 bra 	$L__BB0_13;
	and.b32  	%r13, %r19, 3;
	setp.lt.u32 	%p8, %r4, 4;
	@%p8 bra 	$L__BB0_8;
	mad.lo.s32 	%r30, %r41, %r18, %r1;
	mul.wide.s32 	%rd21, %r30, 4;
	add.s64 	%rd22, %rd2, %rd21;
	ld.global.f32 	%f41, [%rd22];
	add.s32 	%r31, %r41, %r3;
	mul.wide.u32 	%rd23, %r31, 4;
	add.s64 	%rd24, %rd1, %rd23;
	ld.global.f32 	%f42, [%rd24];
	fma.rn.f32 	%f43, %f41, %f42, %f67;
	mul.wide.s32 	%rd25, %r18, 4;
	add.s64 	%rd26, %rd22, %rd25;
	ld.global.f32 	%f44, [%rd26];
	cvt.u64.u32 	%rd27, %r3;
	cvt.u64.u32 	%rd28, %r41;
	add.s64 	%rd29, %rd28, %rd27;
	shl.b64 	%rd30, %rd29, 2;
	add.s64 	%rd31, %rd1, %rd30;
	ld.global.f32 	%f45, [%rd31+4];
	fma.rn.f32 	%f46, %f44, %f45, %f43;
	add.s64 	%rd32, %rd26, %rd25;
	ld.global.f32 	%f47, [%rd32];
	ld.global.f32 	%f48, [%rd31+8];
	fma.rn.f32 	%f49, %f47, %f48, %f46;
	add.s64 	%rd33, %rd32, %rd25;
	ld.global.f32 	%f50, [%rd33];
	ld.global.f32 	%f51, [%rd31+12];
	fma.rn.f32 	%f67, %f50, %f51, %f49;
	add.s32 	%r41, %r41, 4;
$L__BB0_8:
	setp.eq.s32 	%p9, %r13, 0;
	@%p9 bra 	$L__BB0_13;
	setp.eq.s32 	%p10, %r13, 1;
	@%p10 bra 	$L__BB0_11;
	mad.lo.s32 	%r32, %r41, %r18, %r1;
	mul.wide.s32 	%rd34, %r32, 4;
	add.s64 	%rd35, %rd2, %rd34;
	ld.global.f32 	%f53, [%rd35];
	add.s32 	%r33, %r41, %r3;
	mul.wide.u32 	%rd36, %r33, 4;
	add.s64 	%rd37, %rd1, %rd36;
	ld.global.f32 	%f54, [%rd37];
	fma.rn.f32 	%f55, %f53, %f54, %f67;
	mul.wide.s32 	%rd38, %r18, 4;
	add.s64 	%rd39, %rd35, %rd38;
	ld.global.f32 	%f56, [%rd39];
	cvt.u64.u32 	%rd40, %r3;
	cvt.u64.u32 	%rd41, %r41;
	add.s64 	%rd42, %rd41, %rd40;
	shl.b64 	%rd43, %rd42, 2;
	add.s64 	%rd44, %rd1, %rd43;
	ld.global.f32 	%f57, [%rd44+4];
	fma.rn.f32 	%f67, %f56, %f57, %f55;
	add.s32 	%r41, %r41, 2;
$L__BB0_11:
	and.b32  	%r34, %r19, 1;
	setp.eq.b32 	%p11, %r34, 1;
	not.pred 	%p12, %p11;
	@%p12 bra 	$L__BB0_13;
	mad.lo.s32 	%r35, %r41, %r18, %r1;
	mul.wide.s32 	%rd45, %r35, 4;
	add.s64 	%rd46, %rd2, %rd45;
	ld.global.f32 	%f58, [%rd46];
	add.s32 	%r36, %r41, %r3;
	mul.wide.u32 	%rd47, %r36, 4;
	add.s64 	%rd48, %rd1, %rd47;
	ld.global.f32 	%f59, [%rd48];
	fma.rn.f32 	%f67, %f58, %f59, %f67;
$L__BB0_13:
	mad.lo.s32 	%r37, %r18, %r28, %r1;
	cvta.to.global.u64 	%rd49, %rd6;
	mul.wide.s32 	%rd50, %r37, 4;
	add.s64 	%rd51, %rd49, %rd50;
	st.global.f32 	[%rd51], %f67;
$L__BB0_14:
	ret;

}


// ===== COMPILED SASS (sm_100) =====

	.target	sm_100

	.elftype	@"ET_EXEC"


//--------------------- .note.nv.tkinfo           --------------------------
	.section	.note.nv.tkinfo,"",@"SHT_NOTE"
	.sectionflags	@"SHF_NOTE_NV_TKINFO"
	.tkinfo
        /*0018*/ 	.word	0x00000002
        /*0030*/ 	.string	""
        /*0030*/ 	.string	"ptxas"
        /*0030*/ 	.string	"Cuda compilation tools, release 13.0, V13.0.88"
        /*0030*/ 	.string	"Build cuda_13.0.r13.0/compiler.36424714_0"
        /*0030*/ 	.string	"-arch sm_100 -m 64 "



//--------------------- .note.nv.cuinfo           --------------------------
	.section	.note.nv.cuinfo,"",@"SHT_NOTE"
	.sectionflags	@"SHF_NOTE_NV_CUINFO"
        /*0018*/ 	.short	0x0002
        /*001a*/ 	.short	0x0064
        /*001c*/ 	.short	0x0082
	.zero		2


//--------------------- .nv.info                  --------------------------
	.section	.nv.info,"",@"SHT_CUDA_INFO"
	.align	4


	//----- nvinfo : EIATTR_REGCOUNT
	.align		4
        /*0000*/ 	.byte	0x04, 0x2f
        /*0002*/ 	.short	(.L_1 - .L_0)
	.align		4
.L_0:
        /*0004*/ 	.word	index@(_Z4GEMMPKfS0_Pfiii)
        /*0008*/ 	.word	0x00000020


	//----- nvinfo : EIATTR_FRAME_SIZE
	.align		4
.L_1:
        /*000c*/ 	.byte	0x04, 0x11
        /*000e*/ 	.short	(.L_3 - .L_2)
	.align		4
.L_2:
        /*0010*/ 	.word	index@(_Z4GEMMPKfS0_Pfiii)
        /*0014*/ 	.word	0x00000000


	//----- nvinfo : EIATTR_MIN_STACK_SIZE
	.align		4
.L_3:
        /*0018*/ 	.byte	0x04, 0x12
        /*001a*/ 	.short	(.L_5 - .L_4)
	.align		4
.L_4:
        /*001c*/ 	.word	index@(_Z4GEMMPKfS0_Pfiii)
        /*0020*/ 	.word	0x00000000
.L_5:


//--------------------- .nv.compat                --------------------------
	.section	.nv.compat,"",@"SHT_CUDA_COMPAT_INFO"
	.align	4
        /*0000*/ 	.byte	0x02, 0x09, 0x00, 0x00, 0x02, 0x02, 0x01, 0x00, 0x02, 0x05, 0x05, 0x00, 0x03, 0x07, 0x01, 0x01
        /*0010*/ 	.byte	0x02, 0x03, 0x00, 0x00, 0x02, 0x06, 0x01, 0x00, 0x04, 0x0b, 0x08, 0x00, 0x09, 0x00, 0x00, 0x00
        /*0020*/ 	.byte	0x00, 0x00, 0x00, 0x00


//--------------------- .nv.info._Z4GEMMPKfS0_Pfiii --------------------------
	.section	.nv.info._Z4GEMMPKfS0_Pfiii,"",@"SHT_CUDA_INFO"
	.sectionflags	@""
	.align	4


	//----- nvinfo : EIATTR_CUDA_API_VERSION
	.align		4
        /*0000*/ 	.byte	0x04, 0x37
        /*0002*/ 	.short	(.L_7 - .L_6)
.L_6:
        /*0004*/ 	.word	0x00000082


	//----- nvinfo : EIATTR_KPARAM_INFO
	.align		4
.L_7:
        /*0008*/ 	.byte	0x04, 0x17
        /*000a*/ 	.short	(.L_9 - .L_8)
.L_8:
        /*000c*/ 	.word	0x00000000
        /*0010*/ 	.short	0x0005
        /*0012*/ 	.short	0x0020
        /*0014*/ 	.byte	0x00, 0xf0, 0x11, 0x00


	//----- nvinfo : EIATTR_KPARAM_INFO
	.align		4
.L_9:
        /*0018*/ 	.byte	0x04, 0x17
        /*001a*/ 	.short	(.L_11 - .L_10)
.L_10:
        /*001c*/ 	.word	0x00000000
        /*0020*/ 	.short	0x0004
        /*0022*/ 	.short	0x001c
        /*0024*/ 	.byte	0x00, 0xf0, 0x11, 0x00


	//----- nvinfo : EIATTR_KPARAM_INFO
	.align		4
.L_11:
        /*0028*/ 	.byte	0x04, 0x17
        /*002a*/ 	.short	(.L_13 - .L_12)
.L_12:
        /*002c*/ 	.word	0x00000000
        /*0030*/ 	.short	0x0003
        /*0032*/ 	.short	0x0018
        /*0034*/ 	.byte	0x00, 0xf0, 0x11, 0x00


	//----- nvinfo : EIATTR_KPARAM_INFO
	.align		4
.L_13:
        /*0038*/ 	.byte	0x04, 0x17
        /*003a*/ 	.short	(.L_15 - .L_14)
.L_14:
        /*003c*/ 	.word	0x00000000
        /*0040*/ 	.short	0x0002
        /*0042*/ 	.short	0x0010
        /*0044*/ 	.byte	0x00, 0xf5, 0x21, 0x00


	//----- nvinfo : EIATTR_KPARAM_INFO
	.align		4
.L_15:
        /*0048*/ 	.byte	0x04, 0x17
        /*004a*/ 	.short	(.L_17 - .L_16)
.L_16:
        /*004c*/ 	.word	0x00000000
        /*0050*/ 	.short	0x0001
        /*0052*/ 	.short	0x0008
        /*0054*/ 	.byte	0x00, 0xf5, 0x21, 0x00


	//----- nvinfo : EIATTR_KPARAM_INFO
	.align		4
.L_17:
        /*0058*/ 	.byte	0x04, 0x17
        /*005a*/ 	.short	(.L_19 - .L_18)
.L_18:
        /*005c*/ 	.word	0x00000000
        /*0060*/ 	.short	0x0000
        /*0062*/ 	.short	0x0000
        /*0064*/ 	.byte	0x00, 0xf5, 0x21, 0x00


	//----- nvinfo : EIATTR_SPARSE_MMA_MASK
	.align		4
.L_19:
        /*0068*/ 	.byte	0x03, 0x50
        /*006a*/ 	.short	0x0000


	//----- nvinfo : EIATTR_MAXREG_COUNT
	.align		4
        /*006c*/ 	.byte	0x03, 0x1b
        /*006e*/ 	.short	0x00ff


	//----- nvinfo : EIATTR_MERCURY_ISA_VERSION
	.align		4
        /*0070*/ 	.byte	0x03, 0x5f
        /*0072*/ 	.short	0x0101


	//----- nvinfo : EIATTR_VRC_CTA_INIT_COUNT
	.align		4
        /*0074*/ 	.byte	0x02, 0x4a
	.zero		1
	.zero		1


	//----- nvinfo : EIATTR_EXIT_INSTR_OFFSETS
	.align		4
        /*0078*/ 	.byte	0x04, 0x1c
        /*007a*/ 	.short	(.L_21 - .L_20)


	//   ....[0]....
.L_20:
        /*007c*/ 	.word	0x000000c0


	//   ....[1]....
        /*0080*/ 	.word	0x000008e0


	//----- nvinfo : EIATTR_CBANK_PARAM_SIZE
	.align		4
.L_21:
        /*0084*/ 	.byte	0x03, 0x19
        /*0086*/ 	.short	0x0024


	//----- nvinfo : EIATTR_PARAM_CBANK
	.align		4
        /*0088*/ 	.byte	0x04, 0x0a
        /*008a*/ 	.short	(.L_23 - .L_22)
	.align		4
.L_22:
        /*008c*/ 	.word	index@(.nv.constant0._Z4GEMMPKfS0_Pfiii)
        /*0090*/ 	.short	0x0380
        /*0092*/ 	.short	0x0024


	//----- nvinfo : EIATTR_SW_WAR
	.align		4
.L_23:
        /*0094*/ 	.byte	0x04, 0x36
        /*0096*/ 	.short	(.L_25 - .L_24)
.L_24:
        /*0098*/ 	.word	0x00000008
.L_25:


//--------------------- .nv.callgraph             --------------------------
	.section	.nv.callgraph,"",@"SHT_CUDA_CALLGRAPH"
	.align	4
	.sectionentsize	8
	.align		4
        /*0000*/ 	.word	0x00000000
	.align		4
        /*0004*/ 	.word	0xffffffff
	.align		4
        /*0008*/ 	.word	0x00000000
	.align		4
        /*000c*/ 	.word	0xfffffffe
	.align		4
        /*0010*/ 	.word	0x00000000
	.align		4
        /*0014*/ 	.word	0xfffffffd
	.align		4
        /*0018*/ 	.word	0x00000000
	.align		4
        /*001c*/ 	.word	0xfffffffc


//--------------------- .text._Z4GEMMPKfS0_Pfiii  --------------------------
	.section	.text._Z4GEMMPKfS0_Pfiii,"ax",@progbits
	.align	128
        .global         _Z4GEMMPKfS0_Pfiii
        .type           _Z4GEMMPKfS0_Pfiii,@function
        .size           _Z4GEMMPKfS0_Pfiii,(.L_x_5 - _Z4GEMMPKfS0_Pfiii)
        .other          _Z4GEMMPKfS0_Pfiii,@"STO_CUDA_ENTRY STV_DEFAULT"
_Z4GEMMPKfS0_Pfiii:
.text._Z4GEMMPKfS0_Pfiii:
[----:B------:R-:W-:Y:S01]  /*0000*/  LDC R1, c[0x0][0x37c] ;  /* 0x0000df00ff017b82 */ /* 0x000fe20000000800 */
[----:B------:R-:W0:Y:S07]  /*0010*/  S2R R5, SR_TID.Y ;  /* 0x0000000000057919 */ /* 0x000e2e0000002200 */
[----:B------:R-:W1:Y:S01]  /*0020*/  LDC R19, c[0x0][0x360] ;  /* 0x0000d800ff137b82 */ /* 0x000e620000000800 */
[----:B------:R-:W1:Y:S07]  /*0030*/  S2R R4, SR_TID.X ;  /* 0x0000000000047919 */ /* 0x000e6e0000002100 */
[----:B------:R-:W0:Y:S08]  /*0040*/  S2UR UR5, SR_CTAID.Y ;  /* 0x00000000000579c3 */ /* 0x000e300000002600 */
[----:B------:R-:W0:Y:S08]  /*0050*/  LDC R0, c[0x0][0x364] ;  /* 0x0000d900ff007b82 */ /* 0x000e300000000800 */
[----:B------:R-:W1:Y:S08]  /*0060*/  S2UR UR4, SR_CTAID.X ;  /* 0x00000000000479c3 */ /* 0x000e700000002500 */
[----:B------:R-:W2:Y:S01]  /*0070*/  LDC.64 R2, c[0x0][0x398] ;  /* 0x0000e600ff027b82 */ /* 0x000ea20000000a00 */
[----:B0-----:R-:W-:-:S02]  /*0080*/  IMAD R0, R0, UR5, R5 ;  /* 0x0000000500007c24 */ /* 0x001fc4000f8e0205 */
[----:B-1----:R-:W-:-:S03]  /*0090*/  IMAD R19, R19, UR4, R4 ;  /* 0x0000000413137c24 */ /* 0x002fc6000f8e0204 */
[----:B--2---:R-:W-:-:S04]  /*00a0*/  ISETP.GE.AND P0, PT, R0, R3, PT ;  /* 0x000000030000720c */ /* 0x004fc80003f06270 */
[----:B------:R-:W-:-:S13]  /*00b0*/  ISETP.GE.OR P0, PT, R19, R2, P0 ;  /* 0x000000021300720c */ /* 0x000fda0000706670 */
[----:B------:R-:W-:Y:S05]  /*00c0*/  @P0 EXIT ;  /* 0x000000000000094d */ /* 0x000fea0003800000 */
[----:B------:R-:W0:Y:S01]  /*00d0*/  LDC R3, c[0x0][0x3a0] ;  /* 0x0000e800ff037b82 */ /* 0x000e220000000800 */
[----:B------:R-:W1:Y:S01]  /*00e0*/  LDCU.64 UR4, c[0x0][0x358] ;  /* 0x00006b00ff0477ac */ /* 0x000e620008000a00 */
[----:B------:R-:W-:Y:S01]  /*00f0*/  HFMA2 R25, -RZ, RZ, 0, 0 ;  /* 0x00000000ff197431 */ /* 0x000fe200000001ff */
[----:B0-----:R-:W-:-:S13]  /*0100*/  ISETP.GE.AND P0, PT, R3, 0x1, PT ;  /* 0x000000010300780c */ /* 0x001fda0003f06270 */
[----:B-1----:R-:W-:Y:S05]  /*0110*/  @!P0 BRA `(.L_x_0) ;  /* 0x0000000400e08947 */ /* 0x002fea0003800000 */
[C---:B------:R-:W-:Y:S01]  /*0120*/  ISETP.GE.U32.AND P1, PT, R3.reuse, 0x8, PT ;  /* 0x000000080300780c */ /* 0x040fe20003f26070 */
[----:B------:R-:W-:Y:S01]  /*0130*/  IMAD R18, R0, R3, RZ ;  /* 0x0000000300127224 */ /* 0x000fe200078e02ff */
[----:B------:R-:W-:Y:S02]  /*0140*/  LOP3.LUT R27, R3, 0x7, RZ, 0xc0, !PT ;  /* 0x00000007031b7812 */ /* 0x000fe400078ec0ff */
[----:B------:R-:W-:Y:S02]  /*0150*/  MOV R25, RZ ;  /* 0x000000ff00197202 */ /* 0x000fe40000000f00 */
[----:B------:R-:W-:Y:S02]  /*0160*/  ISETP.NE.AND P0, PT, R27, RZ, PT ;  /* 0x000000ff1b00720c */ /* 0x000fe40003f05270 */
[----:B------:R-:W-:-:S05]  /*0170*/  MOV R23, RZ ;  /* 0x000000ff00177202 */ /* 0x000fca0000000f00 */
[----:B------:R-:W-:Y:S06]  /*0180*/  @!P1 BRA `(.L_x_1) ;  /* 0x0000000000c49947 */ /* 0x000fec0003800000 */
[----:B------:R-:W0:Y:S01]  /*0190*/  LDC.64 R4, c[0x0][0x388] ;  /* 0x0000e200ff047b82 */ /* 0x000e220000000a00 */
[----:B------:R-:W-:Y:S02]  /*01a0*/  LOP3.LUT R23, R3, 0x7ffffff8, RZ, 0xc0, !PT ;  /* 0x7ffffff803177812 */ /* 0x000fe400078ec0ff */
[----:B------:R-:W-:Y:S02]  /*01b0*/  MOV R25, RZ ;  /* 0x000000ff00197202 */ /* 0x000fe40000000f00 */
[----:B------:R-:W-:Y:S02]  /*01c0*/  MOV R21, R19 ;  /* 0x0000001300157202 */ /* 0x000fe40000000f00 */
[----:B------:R-:W-:Y:S01]  /*01d0*/  IADD3 R20, PT, PT, -R23, RZ, RZ ;  /* 0x000000ff17147210 */ /* 0x000fe20007ffe1ff */
[----:B0-----:R-:W-:-:S03]  /*01e0*/  IMAD.WIDE.U32 R4, R18, 0x4, R4 ;  /* 0x0000000412047825 */ /* 0x001fc600078e0004 */
[----:B------:R-:W-:-:S04]  /*01f0*/  IADD3 R6, P1, PT, R4, 0x10, RZ ;  /* 0x0000001004067810 */ /* 0x000fc80007f3e0ff */
[----:B------:R-:W-:-:S09]  /*0200*/  IADD3.X R7, PT, PT, RZ, R5, RZ, P1, !PT ;  /* 0x00000005ff077210 */ /* 0x000fd20000ffe4ff */
.L_x_2:
[----:B------:R-:W0:Y:S01]  /*0210*/  LDC.64 R16, c[0x0][0x380] ;  /* 0x0000e000ff107b82 */ /* 0x000e220000000a00 */
[----:B------:R-:W-:Y:S02]  /*0220*/  MOV R4, R6 ;  /* 0x0000000600047202 */ /* 0x000fe40000000f00 */
[----:B------:R-:W-:-:S05]  /*0230*/  MOV R5, R7 ;  /* 0x0000000700057202 */ /* 0x000fca0000000f00 */
[----:B------:R-:W2:Y:S04]  /*0240*/  LDG.E R24, desc[UR4][R4.64+-0x10] ;  /* 0xfffff00404187981 */ /* 0x000ea8000c1e1900 */
[----:B------:R-:W3:Y:S04]  /*0250*/  LDG.E R22, desc[UR4][R4.64+-0xc] ;  /* 0xfffff40404167981 */ /* 0x000ee8000c1e1900 */
[----:B------:R-:W4:Y:S04]  /*0260*/  LDG.E R28, desc[UR4][R4.64+-0x8] ;  /* 0xfffff804041c7981 */ /* 0x000f28000c1e1900 */
[----:B------:R-:W5:Y:S01]  /*0270*/  LDG.E R29, desc[UR4][R4.64+-0x4] ;  /* 0xfffffc04041d7981 */ /* 0x000f62000c1e1900 */
[----:B0-----:R-:W-:-:S05]  /*0280*/  IMAD.WIDE R16, R21, 0x4, R16 ;  /* 0x0000000415107825 */ /* 0x001fca00078e0210 */
[----:B------:R0:W2:Y:S01]  /*0290*/  LDG.E R26, desc[UR4][R16.64] ;  /* 0x00000004101a7981 */ /* 0x0000a2000c1e1900 */
[----:B------:R-:W-:-:S04]  /*02a0*/  IMAD.WIDE R14, R2, 0x4, R16 ;  /* 0x00000004020e7825 */ /* 0x000fc800078e0210 */
[C---:B------:R-:W-:Y:S02]  /*02b0*/  IMAD.WIDE R6, R2.reuse, 0x4, R14 ;  /* 0x0000000402067825 */ /* 0x040fe400078e020e */
[----:B------:R-:W3:Y:S02]  /*02c0*/  LDG.E R15, desc[UR4][R14.64] ;  /* 0x000000040e0f7981 */ /* 0x000ee4000c1e1900 */
[C---:B------:R-:W-:Y:S02]  /*02d0*/  IMAD.WIDE R8, R2.reuse, 0x4, R6 ;  /* 0x0000000402087825 */ /* 0x040fe400078e0206 */
[----:B------:R2:W4:Y:S02]  /*02e0*/  LDG.E R7, desc[UR4][R6.64] ;  /* 0x0000000406077981 */ /* 0x000524000c1e1900 */
[C---:B------:R-:W-:Y:S02]  /*02f0*/  IMAD.WIDE R10, R2.reuse, 0x4, R8 ;  /* 0x00000004020a7825 */ /* 0x040fe400078e0208 */
[----:B------:R-:W5:Y:S02]  /*0300*/  LDG.E R8, desc[UR4][R8.64] ;  /* 0x0000000408087981 */ /* 0x000f64000c1e1900 */
[----:B------:R-:W-:-:S02]  /*0310*/  IMAD.WIDE R12, R2, 0x4, R10 ;  /* 0x00000004020c7825 */ /* 0x000fc400078e020a */
[----:B------:R-:W5:Y:S02]  /*0320*/  LDG.E R10, desc[UR4][R10.64] ;  /* 0x000000040a0a7981 */ /* 0x000f64000c1e1900 */
[----:B0-----:R-:W-:Y:S02]  /*0330*/  IMAD.WIDE R16, R2, 0x4, R12 ;  /* 0x0000000402107825 */ /* 0x001fe400078e020c */
[----:B------:R-:W5:Y:S04]  /*0340*/  LDG.E R9, desc[UR4][R4.64+0x4] ;  /* 0x0000040404097981 */ /* 0x000f68000c1e1900 */
[----:B------:R-:W5:Y:S04]  /*0350*/  LDG.E R12, desc[UR4][R12.64] ;  /* 0x000000040c0c7981 */ /* 0x000f68000c1e1900 */
[----:B------:R-:W5:Y:S04]  /*0360*/  LDG.E R14, desc[UR4][R16.64] ;  /* 0x00000004100e7981 */ /* 0x000f68000c1e1900 */
[----:B------:R-:W5:Y:S01]  /*0370*/  LDG.E R11, desc[UR4][R4.64+0x8] ;  /* 0x00000804040b7981 */ /* 0x000f62000c1e1900 */
[----:B--2---:R-:W-:-:S03]  /*0380*/  FFMA R6, R26, R24, R25 ;  /* 0x000000181a067223 */ /* 0x004fc60000000019 */
[----:B------:R-:W2:Y:S01]  /*0390*/  LDG.E R26, desc[UR4][R4.64] ;  /* 0x00000004041a7981 */ /* 0x000ea2000c1e1900 */
[----:B------:R-:W-:-:S03]  /*03a0*/  IMAD.WIDE R24, R2, 0x4, R16 ;  /* 0x0000000402187825 */ /* 0x000fc600078e0210 */
[----:B------:R-:W2:Y:S04]  /*03b0*/  LDG.E R16, desc[UR4][R4.64+0xc] ;  /* 0x00000c0404107981 */ /* 0x000ea8000c1e1900 */
[----:B------:R-:W2:Y:S01]  /*03c0*/  LDG.E R25, desc[UR4][R24.64] ;  /* 0x0000000418197981 */ /* 0x000ea2000c1e1900 */
[----:B---3--:R-:W-:Y:S01]  /*03d0*/  FFMA R6, R15, R22, R6 ;  /* 0x000000160f067223 */ /* 0x008fe20000000006 */
[----:B------:R-:W-:-:S03]  /*03e0*/  IADD3 R20, PT, PT, R20, 0x8, RZ ;  /* 0x0000000814147810 */ /* 0x000fc60007ffe0ff */
[----:B----4-:R-:W-:Y:S01]  /*03f0*/  FFMA R7, R7, R28, R6 ;  /* 0x0000001c07077223 */ /* 0x010fe20000000006 */
[----:B------:R-:W-:-:S03]  /*0400*/  ISETP.NE.AND P1, PT, R20, RZ, PT ;  /* 0x000000ff1400720c */ /* 0x000fc60003f25270 */
[----:B-----5:R-:W-:Y:S01]  /*0410*/  FFMA R7, R8, R29, R7 ;  /* 0x0000001d08077223 */ /* 0x020fe20000000007 */
[----:B------:R-:W-:Y:S02]  /*0420*/  IADD3 R6, P2, PT, R4, 0x20, RZ ;  /* 0x0000002004067810 */ /* 0x000fe40007f5e0ff */
[----:B------:R-:W-:Y:S01]  /*0430*/  LEA R21, R2, R21, 0x3 ;  /* 0x0000001502157211 */ /* 0x000fe200078e18ff */
[----:B--2---:R-:W-:-:S04]  /*0440*/  FFMA R7, R10, R26, R7 ;  /* 0x0000001a0a077223 */ /* 0x004fc80000000007 */
[----:B------:R-:W-:-:S04]  /*0450*/  FFMA R7, R12, R9, R7 ;  /* 0x000000090c077223 */ /* 0x000fc80000000007 */
[----:B------:R-:W-:Y:S01]  /*0460*/  FFMA R14, R14, R11, R7 ;  /* 0x0000000b0e0e7223 */ /* 0x000fe20000000007 */
[----:B------:R-:W-:-:S03]  /*0470*/  IADD3.X R7, PT, PT, RZ, R5, RZ, P2, !PT ;  /* 0x00000005ff077210 */ /* 0x000fc600017fe4ff */
[----:B------:R-:W-:Y:S01]  /*0480*/  FFMA R25, R25, R16, R14 ;  /* 0x0000001019197223 */ /* 0x000fe2000000000e */
[----:B------:R-:W-:Y:S06]  /*0490*/  @P1 BRA `(.L_x_2) ;  /* 0xfffffffc005c1947 */ /* 0x000fec000383ffff */
.L_x_1:
[----:B------:R-:W-:Y:S05]  /*04a0*/  @!P0 BRA `(.L_x_0) ;  /* 0x0000000000fc8947 */ /* 0x000fea0003800000 */
[----:B------:R-:W-:Y:S02]  /*04b0*/  ISETP.GE.U32.AND P1, PT, R27, 0x4, PT ;  /* 0x000000041b00780c */ /* 0x000fe40003f26070 */
[----:B------:R-:W-:-:S04]  /*04c0*/  LOP3.LUT R16, R3, 0x3, RZ, 0xc0, !PT ;  /* 0x0000000303107812 */ /* 0x000fc800078ec0ff */
[----:B------:R-:W-:-:S07]  /*04d0*/  ISETP.NE.AND P0, PT, R16, RZ, PT ;  /* 0x000000ff1000720c */ /* 0x000fce0003f05270 */
[----:B------:R-:W-:Y:S06]  /*04e0*/  @!P1 BRA `(.L_x_3) ;  /* 0x00000000006c9947 */ /* 0x000fec0003800000 */
[----:B------:R-:W0:Y:S01]  /*04f0*/  LDC.64 R6, c[0x0][0x380] ;  /* 0x0000e000ff067b82 */ /* 0x000e220000000a00 */
[----:B------:R-:W1:Y:S01]  /*0500*/  LDCU.64 UR6, c[0x0][0x388] ;  /* 0x00007100ff0677ac */ /* 0x000e620008000a00 */
[----:B------:R-:W-:Y:S01]  /*0510*/  IMAD R5, R23, R2, R19 ;  /* 0x0000000217057224 */ /* 0x000fe200078e0213 */
[----:B------:R-:W-:-:S05]  /*0520*/  IADD3 R9, PT, PT, R18, R23, RZ ;  /* 0x0000001712097210 */ /* 0x000fca0007ffe0ff */
[----:B------:R-:W2:Y:S01]  /*0530*/  LDC.64 R14, c[0x0][0x388] ;  /* 0x0000e200ff0e7b82 */ /* 0x000ea20000000a00 */
[----:B0-----:R-:W-:Y:S01]  /*0540*/  IMAD.WIDE R6, R5, 0x4, R6 ;  /* 0x0000000405067825 */ /* 0x001fe200078e0206 */
[----:B------:R-:W-:-:S04]  /*0550*/  IADD3 R5, P1, PT, R18, R23, RZ ;  /* 0x0000001712057210 */ /* 0x000fc80007f3e0ff */
[----:B------:R-:W-:Y:S02]  /*0560*/  IADD3.X R10, PT, PT, RZ, RZ, RZ, P1, !PT ;  /* 0x000000ffff0a7210 */ /* 0x000fe40000ffe4ff */
[----:B-1----:R-:W-:Y:S01]  /*0570*/  LEA R4, P1, R5, UR6, 0x2 ;  /* 0x0000000605047c11 */ /* 0x002fe2000f8210ff */
[----:B--2---:R-:W-:-:S03]  /*0580*/  IMAD.WIDE.U32 R14, R9, 0x4, R14 ;  /* 0x00000004090e7825 */ /* 0x004fc600078e000e */
[----:B------:R-:W-:Y:S01]  /*0590*/  LEA.HI.X R5, R5, UR7, R10, 0x2, P1 ;  /* 0x0000000705057c11 */ /* 0x000fe200088f140a */
[C---:B------:R-:W-:Y:S02]  /*05a0*/  IMAD.WIDE R8, R2.reuse, 0x4, R6 ;  /* 0x0000000402087825 */ /* 0x040fe400078e0206 */
[----:B------:R-:W2:Y:S04]  /*05b0*/  LDG.E R14, desc[UR4][R14.64] ;  /* 0x000000040e0e7981 */ /* 0x000ea8000c1e1900 */
[----:B------:R-:W2:Y:S01]  /*05c0*/  LDG.E R6, desc[UR4][R6.64] ;  /* 0x0000000406067981 */ /* 0x000ea2000c1e1900 */
[----:B------:R-:W-:-:S03]  /*05d0*/  IMAD.WIDE R10, R2, 0x4, R8 ;  /* 0x00000004020a7825 */ /* 0x000fc600078e0208 */
[----:B------:R-:W3:Y:S04]  /*05e0*/  LDG.E R8, desc[UR4][R8.64] ;  /* 0x0000000408087981 */ /* 0x000ee8000c1e1900 */
[----:B------:R-:W3:Y:S01]  /*05f0*/  LDG.E R17, desc[UR4][R4.64+0x4] ;  /* 0x0000040404117981 */ /* 0x000ee2000c1e1900 */
[----:B------:R-:W-:-:S03]  /*0600*/  IMAD.WIDE R12, R2, 0x4, R10 ;  /* 0x00000004020c7825 */ /* 0x000fc600078e020a */
[----:B------:R-:W4:Y:S04]  /*0610*/  LDG.E R20, desc[UR4][R10.64] ;  /* 0x000000040a147981 */ /* 0x000f28000c1e1900 */
[----:B------:R-:W4:Y:S04]  /*0620*/  LDG.E R21, desc[UR4][R4.64+0x8] ;  /* 0x0000080404157981 */ /* 0x000f28000c1e1900 */
[----:B------:R-:W5:Y:S04]  /*0630*/  LDG.E R22, desc[UR4][R4.64+0xc] ;  /* 0x00000c0404167981 */ /* 0x000f68000c1e1900 */
[----:B------:R-:W5:Y:S01]  /*0640*/  LDG.E R12, desc[UR4][R12.64] ;  /* 0x000000040c0c7981 */ /* 0x000f62000c1e1900 */
[----:B------:R-:W-:Y:S01]  /*0650*/  IADD3 R23, PT, PT, R23, 0x4, RZ ;  /* 0x0000000417177810 */ /* 0x000fe20007ffe0ff */
[----:B--2---:R-:W-:-:S04]  /*0660*/  FFMA R25, R6, R14, R25 ;  /* 0x0000000e06197223 */ /* 0x004fc80000000019 */
[----:B---3--:R-:W-:-:S04]  /*0670*/  FFMA R17, R8, R17, R25 ;  /* 0x0000001108117223 */ /* 0x008fc80000000019 */
[----:B----4-:R-:W-:-:S04]  /*0680*/  FFMA R17, R20, R21, R17 ;  /* 0x0000001514117223 */ /* 0x010fc80000000011 */
[----:B-----5:R-:W-:-:S07]  /*0690*/  FFMA R25, R12, R22, R17 ;  /* 0x000000160c197223 */ /* 0x020fce0000000011 */
.L_x_3:
[----:B------:R-:W-:Y:S05]  /*06a0*/  @!P0 BRA `(.L_x_0) ;  /* 0x00000000007c8947 */ /* 0x000fea0003800000 */
[----:B------:R-:W-:Y:S01]  /*06b0*/  ISETP.NE.AND P1, PT, R16, 0x1, PT ;  /* 0x000000011000780c */ /* 0x000fe20003f25270 */
[----:B------:R-:W0:Y:S01]  /*06c0*/  LDC.64 R12, c[0x0][0x388] ;  /* 0x0000e200ff0c7b82 */ /* 0x000e220000000a00 */
[----:B------:R-:W-:-:S04]  /*06d0*/  LOP3.LUT R3, R3, 0x1, RZ, 0xc0, !PT ;  /* 0x0000000103037812 */ /* 0x000fc800078ec0ff */
[----:B------:R-:W-:-:S03]  /*06e0*/  ISETP.NE.U32.AND P0, PT, R3, 0x1, PT ;  /* 0x000000010300780c */ /* 0x000fc60003f05070 */
[----:B------:R-:W1:Y:S04]  /*06f0*/  LDC.64 R10, c[0x0][0x380] ;  /* 0x0000e000ff0a7b82 */ /* 0x000e680000000a00 */
[CC--:B------:R-:W-:Y:S01]  /*0700*/  @P1 IADD3 R15, PT, PT, R18.reuse, R23.reuse, RZ ;  /* 0x00000017120f1210 */ /* 0x0c0fe20007ffe0ff */
[C---:B------:R-:W-:Y:S01]  /*0710*/  @P1 IMAD R3, R23.reuse, R2, R19 ;  /* 0x0000000217031224 */ /* 0x040fe200078e0213 */
[----:B------:R-:W-:Y:S02]  /*0720*/  @P1 IADD3 R14, P2, PT, R18, R23, RZ ;  /* 0x00000017120e1210 */ /* 0x000fe40007f5e0ff */
[----:B------:R-:W2:Y:S01]  /*0730*/  @P1 LDC.64 R4, c[0x0][0x388] ;  /* 0x0000e200ff041b82 */ /* 0x000ea20000000a00 */
[----:B------:R-:W-:-:S07]  /*0740*/  @P1 IADD3 R23, PT, PT, R23, 0x2, RZ ;  /* 0x0000000217171810 */ /* 0x000fce0007ffe0ff */
[----:B------:R-:W3:Y:S01]  /*0750*/  LDC.64 R8, c[0x0][0x380] ;  /* 0x0000e000ff087b82 */ /* 0x000ee20000000a00 */
[----:B0-----:R-:W-:Y:S01]  /*0760*/  @P1 IMAD.WIDE.U32 R12, R15, 0x4, R12 ;  /* 0x000000040f0c1825 */ /* 0x001fe200078e000c */
[----:B------:R-:W-:-:S05]  /*0770*/  @P1 IADD3.X R15, PT, PT, RZ, RZ, RZ, P2, !PT ;  /* 0x000000ffff0f1210 */ /* 0x000fca00017fe4ff */
[----:B------:R-:W4:Y:S01]  /*0780*/  @P1 LDG.E R12, desc[UR4][R12.64] ;  /* 0x000000040c0c1981 */ /* 0x000f22000c1e1900 */
[----:B------:R-:W0:Y:S01]  /*0790*/  LDC.64 R6, c[0x0][0x388] ;  /* 0x0000e200ff067b82 */ /* 0x000e220000000a00 */
[----:B-1----:R-:W-:Y:S01]  /*07a0*/  @P1 IMAD.WIDE R10, R3, 0x4, R10 ;  /* 0x00000004030a1825 */ /* 0x002fe200078e020a */
[----:B------:R-:W-:Y:S02]  /*07b0*/  @!P0 IADD3 R3, PT, PT, R18, R23, RZ ;  /* 0x0000001712038210 */ /* 0x000fe40007ffe0ff */
[C---:B--2---:R-:W-:Y:S01]  /*07c0*/  @P1 LEA R4, P2, R14.reuse, R4, 0x2 ;  /* 0x000000040e041211 */ /* 0x044fe200078410ff */
[----:B------:R-:W-:Y:S01]  /*07d0*/  @!P0 IMAD R23, R23, R2, R19 ;  /* 0x0000000217178224 */ /* 0x000fe200078e0213 */
[----:B------:R-:W4:Y:S02]  /*07e0*/  @P1 LDG.E R16, desc[UR4][R10.64] ;  /* 0x000000040a101981 */ /* 0x000f24000c1e1900 */
[----:B------:R-:W-:Y:S01]  /*07f0*/  @P1 LEA.HI.X R5, R14, R5, R15, 0x2, P2 ;  /* 0x000000050e051211 */ /* 0x000fe200010f140f */
[----:B------:R-:W-:-:S04]  /*0800*/  @P1 IMAD.WIDE R14, R2, 0x4, R10 ;  /* 0x00000004020e1825 */ /* 0x000fc800078e020a */
[----:B---3--:R-:W-:Y:S01]  /*0810*/  @!P0 IMAD.WIDE R8, R23, 0x4, R8 ;  /* 0x0000000417088825 */ /* 0x008fe200078e0208 */
[----:B------:R-:W2:Y:S04]  /*0820*/  @P1 LDG.E R4, desc[UR4][R4.64+0x4] ;  /* 0x0000040404041981 */ /* 0x000ea8000c1e1900 */
[----:B------:R-:W2:Y:S01]  /*0830*/  @P1 LDG.E R15, desc[UR4][R14.64] ;  /* 0x000000040e0f1981 */ /* 0x000ea2000c1e1900 */
[----:B0-----:R-:W-:-:S03]  /*0840*/  @!P0 IMAD.WIDE.U32 R6, R3, 0x4, R6 ;  /* 0x0000000403068825 */ /* 0x001fc600078e0006 */
[----:B------:R-:W3:Y:S04]  /*0850*/  @!P0 LDG.E R8, desc[UR4][R8.64] ;  /* 0x0000000408088981 */ /* 0x000ee8000c1e1900 */
[----:B------:R-:W3:Y:S01]  /*0860*/  @!P0 LDG.E R6, desc[UR4][R6.64] ;  /* 0x0000000406068981 */ /* 0x000ee2000c1e1900 */
[----:B----4-:R-:W-:-:S04]  /*0870*/  @P1 FFMA R12, R16, R12, R25 ;  /* 0x0000000c100c1223 */ /* 0x010fc80000000019 */
[----:B--2---:R-:W-:-:S04]  /*0880*/  @P1 FFMA R25, R15, R4, R12 ;  /* 0x000000040f191223 */ /* 0x004fc8000000000c */
[----:B---3--:R-:W-:-:S07]  /*0890*/  @!P0 FFMA R25, R8, R6, R25 ;  /* 0x0000000608198223 */ /* 0x008fce0000000019 */
.L_x_0:
[----:B------:R-:W0:Y:S01]  /*08a0*/  LDC.64 R4, c[0x0][0x390] ;  /* 0x0000e400ff047b82 */ /* 0x000e220000000a00 */
[----:B------:R-:W-:-:S04]  /*08b0*/  IMAD R3, R0, R2, R19 ;  /* 0x0000000200037224 */ /* 0x000fc800078e0213 */
[----:B0-----:R-:W-:-:S05]  /*08c0*/  IMAD.WIDE R2, R3, 0x4, R4 ;  /* 0x0000000403027825 */ /* 0x001fca00078e0204 */
[----:B------:R-:W-:Y:S01]  /*08d0*/  STG.E desc[UR4][R2.64], R25 ;  /* 0x0000001902007986 */ /* 0x000fe2000c101904 */
[----:B------:R-:W-:Y:S05]  /*08e0*/  EXIT ;  /* 0x000000000000794d */ /* 0x000fea0003800000 */
.L_x_4:
[----:B------:R-:W-:-:S00]  /*08f0*/  BRA `(.L_x_4) ;  /* 0xfffffffc00fc7947 */ /* 0x000fc0000383ffff */
[----:B------:R-:W-:-:S00]  /*0900*/  NOP ;  /* 0x0000000000007918 */ /* 0x000fc00000000000 */
[----:B------:R-:W-:-:S00]  /*0910*/  NOP ;  /* 0x0000000000007918 */ /* 0x000fc00000000000 */
[----:B------:R-:W-:-:S00]  /*0920*/  NOP ;  /* 0x0000000000007918 */ /* 0x000fc00000000000 */
[----:B------:R-:W-:-:S00]  /*0930*/  NOP ;  /* 0x0000000000007918 */ /* 0x000fc00000000000 */
[----:B------:R-:W-:-:S00]  /*0940*/  NOP ;  /* 0x0000000000007918 */ /* 0x000fc00000000000 */
[----:B------:R-:W-:-:S00]  /*0950*/  NOP ;  /* 0x0000000000007918 */ /* 0x000fc00000000000 */
[----:B------:R-:W-:-:S00]  /*0960*/  NOP ;  /* 0x0000000000007918 */ /* 0x000fc00000000000 */
[----:B------:R-:W-:-:S00]  /*0970*/  NOP ;  /* 0x0000000000007918 */ /* 0x000fc00000000000 */
.L_x_5:


//--------------------- .nv.shared.reserved.0     --------------------------
	.section	.nv.shared.reserved.0,"aw",@nobits
	.weak		__nv_reservedSMEM_offset_0_alias
	.size		__nv_reservedSMEM_offset_0_alias, 0, 64
	.other		__nv_reservedSMEM_offset_0_alias,@"STO_CUDA_RESERVED_SHARED STV_DEFAULT"
__nv_reservedSMEM_offset_0_alias:
	.zero		0
	.zero		64


//--------------------- .nv.constant0._Z4GEMMPKfS0_Pfiii --------------------------
	.section	.nv.constant0._Z4GEMMPKfS0_Pfiii,"a",@progbits
	.sectionflags	@""
	.align	4
.nv.constant0._Z4GEMMPKfS0_Pfiii:
	.zero		932


//--------------------- SYMBOLS --------------------------

	.type		.nv.reservedSmem.offset0,@object
	.size		.nv.reservedSmem.offset0,0x4
